//
// Generated by NVIDIA NVVM Compiler
//
// Compiler Build ID: CL-36424714
// Cuda compilation tools, release 13.0, V13.0.88
// Based on NVVM 20.0.0
//

.version 9.0
.target sm_100
.address_size 64

	// .globl	_Z7dkernelv
.extern .func  (.param .b32 func_retval0) vprintf
(
	.param .b64 vprintf_param_0,
	.param .b64 vprintf_param_1
)
;
.global .align 1 .b8 $str[22] = {72, 105, 32, 102, 114, 111, 109, 32, 116, 104, 114, 101, 97, 100, 32, 105, 100, 32, 37, 100, 10};

.visible .entry _Z7dkernelv()
{
	.local .align 8 .b8 	__local_depot0[8];
	.reg .b64 	%SP;
	.reg .b64 	%SPL;
	.reg .b32 	%r<4>;
	.reg .b64 	%rd<5>;

	mov.u64 	%SPL, __local_depot0;
	cvta.local.u64 	%SP, %SPL;
	add.u64 	%rd1, %SP, 0;
	add.u64 	%rd2, %SPL, 0;
	mov.u32 	%r1, %tid.x;
	st.local.u32 	[%rd2], %r1;
	mov.u64 	%rd3, $str;
	cvta.global.u64 	%rd4, %rd3;
	{ // callseq 0, 0
	.param .b64 param0;
	st.param.b64 	[param0], %rd4;
	.param .b64 param1;
	st.param.b64 	[param1], %rd1;
	.param .b32 retval0;
	call.uni (retval0), 
	vprintf, 
	(
	param0, 
	param1
	);
	ld.param.b32 	%r2, [retval0];
	} // callseq 0
	ret;

}


// ===== COMPILED SASS (sm_100) =====

	.target	sm_100

	.elftype	@"ET_EXEC"


//--------------------- .note.nv.tkinfo           --------------------------
	.section	.note.nv.tkinfo,"",@"SHT_NOTE"
	.sectionflags	@"SHF_NOTE_NV_TKINFO"
	.tkinfo
        /*0018*/ 	.word	0x00000002
        /*0030*/ 	.string	""
        /*0030*/ 	.string	"ptxas"
        /*0030*/ 	.string	"Cuda compilation tools, release 13.0, V13.0.88"
        /*0030*/ 	.string	"Build cuda_13.0.r13.0/compiler.36424714_0"
        /*0030*/ 	.string	"-arch sm_100 -m 64 "



//--------------------- .note.nv.cuinfo           --------------------------
	.section	.note.nv.cuinfo,"",@"SHT_NOTE"
	.sectionflags	@"SHF_NOTE_NV_CUINFO"
        /*0018*/ 	.short	0x0002
        /*001a*/ 	.short	0x0064
        /*001c*/ 	.short	0x0082
	.zero		2


//--------------------- .nv.info                  --------------------------
	.section	.nv.info,"",@"SHT_CUDA_INFO"
	.align	4


	//----- nvinfo : EIATTR_REGCOUNT
	.align		4
        /*0000*/ 	.byte	0x04, 0x2f
        /*0002*/ 	.short	(.L_2 - .L_1)
	.align		4
.L_1:
        /*0004*/ 	.word	index@(_Z7dkernelv)
        /*0008*/ 	.word	0x00000018


	//----- nvinfo : EIATTR_FRAME_SIZE
	.align		4
.L_2:
        /*000c*/ 	.byte	0x04, 0x11
        /*000e*/ 	.short	(.L_4 - .L_3)
	.align		4
.L_3:
        /*0010*/ 	.word	index@(_Z7dkernelv)
        /*0014*/ 	.word	0x00000008


	//----- nvinfo : EIATTR_MIN_STACK_SIZE
	.align		4
.L_4:
        /*0018*/ 	.byte	0x04, 0x12
        /*001a*/ 	.short	(.L_6 - .L_5)
	.align		4
.L_5:
        /*001c*/ 	.word	index@(_Z7dkernelv)
        /*0020*/ 	.word	0x00000008
.L_6:


//--------------------- .nv.compat                --------------------------
	.section	.nv.compat,"",@"SHT_CUDA_COMPAT_INFO"
	.align	4
        /*0000*/ 	.byte	0x02, 0x09, 0x00, 0x00, 0x02, 0x02, 0x01, 0x00, 0x02, 0x05, 0x05, 0x00, 0x03, 0x07, 0x01, 0x01
        /*0010*/ 	.byte	0x02, 0x03, 0x00, 0x00, 0x02, 0x06, 0x01, 0x00, 0x04, 0x0b, 0x08, 0x00, 0x09, 0x00, 0x00, 0x00
        /*0020*/ 	.byte	0x00, 0x00, 0x00, 0x00


//--------------------- .nv.info._Z7dkernelv      --------------------------
	.section	.nv.info._Z7dkernelv,"",@"SHT_CUDA_INFO"
	.sectionflags	@""
	.align	4


	//----- nvinfo : EIATTR_CUDA_API_VERSION
	.align		4
        /*0000*/ 	.byte	0x04, 0x37
        /*0002*/ 	.short	(.L_8 - .L_7)
.L_7:
        /*0004*/ 	.word	0x00000082


	//----- nvinfo : EIATTR_SPARSE_MMA_MASK
	.align		4
.L_8:
        /*0008*/ 	.byte	0x03, 0x50
        /*000a*/ 	.short	0x0000


	//----- nvinfo : EIATTR_MAXREG_COUNT
	.align		4
        /*000c*/ 	.byte	0x03, 0x1b
        /*000e*/ 	.short	0x00ff


	//----- nvinfo : EIATTR_EXTERNS
	.align		4
        /*0010*/ 	.byte	0x04, 0x0f
        /*0012*/ 	.short	(.L_10 - .L_9)


	//   ....[0]....
	.align		4
.L_9:
        /*0014*/ 	.word	index@(vprintf)


	//----- nvinfo : EIATTR_MERCURY_ISA_VERSION
	.align		4
.L_10:
        /*0018*/ 	.byte	0x03, 0x5f
        /*001a*/ 	.short	0x0101


	//----- nvinfo : EIATTR_VRC_CTA_INIT_COUNT
	.align		4
        /*001c*/ 	.byte	0x02, 0x4a
	.zero		1
	.zero		1


	//----- nvinfo : EIATTR_SYSCALL_OFFSETS
	.align		4
        /*0020*/ 	.byte	0x04, 0x46
        /*0022*/ 	.short	(.L_12 - .L_11)


	//   ....[0]....
.L_11:
        /*0024*/ 	.word	0x000000e0


	//----- nvinfo : EIATTR_EXIT_INSTR_OFFSETS
	.align		4
.L_12:
        /*0028*/ 	.byte	0x04, 0x1c
        /*002a*/ 	.short	(.L_14 - .L_13)


	//   ....[0]....
.L_13:
        /*002c*/ 	.word	0x000000f0


	//----- nvinfo : EIATTR_SW_WAR
	.align		4
.L_14:
        /*0030*/ 	.byte	0x04, 0x36
        /*0032*/ 	.short	(.L_16 - .L_15)
.L_15:
        /*0034*/ 	.word	0x00000008
.L_16:


//--------------------- .nv.callgraph             --------------------------
	.section	.nv.callgraph,"",@"SHT_CUDA_CALLGRAPH"
	.align	4
	.sectionentsize	8
	.align		4
        /*0000*/ 	.word	0x00000000
	.align		4
        /*0004*/ 	.word	0xffffffff
	.align		4
        /*0008*/ 	.word	index@(_Z7dkernelv)
	.align		4
        /*000c*/ 	.word	index@(vprintf)
	.align		4
        /*0010*/ 	.word	0x00000000
	.align		4
        /*0014*/ 	.word	0xfffffffe
	.align		4
        /*0018*/ 	.word	0x00000000
	.align		4
        /*001c*/ 	.word	0xfffffffd
	.align		4
        /*0020*/ 	.word	0x00000000
	.align		4
        /*0024*/ 	.word	0xfffffffc


//--------------------- .nv.constant4             --------------------------
	.section	.nv.constant4,"a",@progbits
	.align	8
	.align		8
.nv.constant4:
        /*0000*/ 	.dword	vprintf
	.align		8
        /*0008*/ 	.dword	$str


//--------------------- .text._Z7dkernelv         --------------------------
	.section	.text._Z7dkernelv,"ax",@progbits
	.align	128
        .global         _Z7dkernelv
        .type           _Z7dkernelv,@function
        .size           _Z7dkernelv,(.L_x_2 - _Z7dkernelv)
        .other          _Z7dkernelv,@"STO_CUDA_ENTRY STV_DEFAULT"
_Z7dkernelv:
.text._Z7dkernelv:
[----:B------:R-:W0:Y:S01]  /*0000*/  LDC R1, c[0x0][0x37c] ;  /* 0x0000df00ff017b82 */ /* 0x000e220000000800 */
[----:B------:R-:W1:Y:S01]  /*0010*/  S2R R8, SR_TID.X ;  /* 0x0000000000087919 */ /* 0x000e620000002100 */
[----:B0-----:R-:W-:Y:S01]  /*0020*/  VIADD R1, R1, 0xfffffff8 ;  /* 0xfffffff801017836 */ /* 0x001fe20000000000 */
[----:B------:R-:W-:Y:S01]  /*0030*/  MOV R0, 0x0 ;  /* 0x0000000000007802 */ /* 0x000fe20000000f00 */
[----:B------:R-:W0:Y:S04]  /*0040*/  LDCU UR4, c[0x0][0x2f8] ;  /* 0x00005f00ff0477ac */ /* 0x000e280008000800 */
[----:B------:R2:W3:Y:S01]  /*0050*/  LDC.64 R2, c[0x4][R0] ;  /* 0x0100000000027b82 */ /* 0x0004e20000000a00 */
[----:B------:R-:W4:Y:S01]  /*0060*/  LDCU.64 UR6, c[0x4][0x8] ;  /* 0x01000100ff0677ac */ /* 0x000f220008000a00 */
[----:B------:R-:W5:Y:S01]  /*0070*/  LDCU UR5, c[0x0][0x2fc] ;  /* 0x00005f80ff0577ac */ /* 0x000f620008000800 */
[----:B0-----:R-:W-:Y:S01]  /*0080*/  IADD3 R6, P0, PT, R1, UR4, RZ ;  /* 0x0000000401067c10 */ /* 0x001fe2000ff1e0ff */
[----:B----4-:R-:W-:Y:S01]  /*0090*/  IMAD.U32 R4, RZ, RZ, UR6 ;  /* 0x00000006ff047e24 */ /* 0x010fe2000f8e00ff */
[----:B------:R-:W-:-:S03]  /*00a0*/  MOV R5, UR7 ;  /* 0x0000000700057c02 */ /* 0x000fc60008000f00 */
[----:B-----5:R-:W-:Y:S01]  /*00b0*/  IMAD.X R7, RZ, RZ, UR5, P0 ;  /* 0x00000005ff077e24 */ /* 0x020fe200080e06ff */
[----:B-1----:R2:W-:Y:S07]  /*00c0*/  STL [R1], R8 ;  /* 0x0000000801007387 */ /* 0x0025ee0000100800 */
[----:B------:R-:W-:-:S07]  /*00d0*/  LEPC R20, `(.L_x_0) ;  /* 0x000000001014794e */ /* 0x000fce0000000000 */
[----:B--23--:R-:W-:Y:S05]  /*00e0*/  CALL.ABS.NOINC R2 ;  /* 0x0000000002007343 */ /* 0x00cfea0003c00000 */
.L_x_0:
[----:B------:R-:W-:Y:S05]  /*00f0*/  EXIT ;  /* 0x000000000000794d */ /* 0x000fea0003800000 */
.L_x_1:
[----:B------:R-:W-:-:S00]  /*0100*/  BRA `(.L_x_1) ;  /* 0xfffffffc00fc7947 */ /* 0x000fc0000383ffff */
[----:B------:R-:W-:-:S00]  /*0110*/  NOP ;  /* 0x0000000000007918 */ /* 0x000fc00000000000 */
        /* <DEDUP_REMOVED lines=14> */
.L_x_2:


//--------------------- .nv.global.init           --------------------------
	.section	.nv.global.init,"aw",@progbits
.nv.global.init:
	.type		$str,@object
	.size		$str,(.L_0 - $str)
$str:
        /*0000*/ 	.byte	0x48, 0x69, 0x20, 0x66, 0x72, 0x6f, 0x6d, 0x20, 0x74, 0x68, 0x72, 0x65, 0x61, 0x64, 0x20, 0x69
        /*0010*/ 	.byte	0x64, 0x20, 0x25, 0x64, 0x0a, 0x00
.L_0:


//--------------------- .nv.shared.reserved.0     --------------------------
	.section	.nv.shared.reserved.0,"aw",@nobits
	.weak		__nv_reservedSMEM_offset_0_alias
	.size		__nv_reservedSMEM_offset_0_alias, 0, 64
	.other		__nv_reservedSMEM_offset_0_alias,@"STO_CUDA_RESERVED_SHARED STV_DEFAULT"
__nv_reservedSMEM_offset_0_alias:
	.zero		0
	.zero		64


//--------------------- .nv.constant0._Z7dkernelv --------------------------
	.section	.nv.constant0._Z7dkernelv,"a",@progbits
	.sectionflags	@""
	.align	4
.nv.constant0._Z7dkernelv:
	.zero		896


//--------------------- SYMBOLS --------------------------

	.type		.nv.reservedSmem.offset0,@object
	.size		.nv.reservedSmem.offset0,0x4
	.type		vprintf,@function
